	.headerflags	@"EF_CUDA_TEXMODE_UNIFIED EF_CUDA_64BIT_ADDRESS EF_CUDA_ACCELERATORS EF_CUDA_SM90 EF_CUDA_VIRTUAL_SM(EF_CUDA_SM90)"
	.elftype	@"ET_EXEC"


//--------------------- .nv.info                  --------------------------
	.section	.nv.info,"",@"SHT_CUDA_INFO"
	.align	4


	//----- nvinfo : EIATTR_REGCOUNT
	.align		4
        /*0000*/ 	.byte	0x04, 0x2f
        /*0002*/ 	.short	(.L_26 - .L_25)
	.align		4
.L_25:
        /*0004*/ 	.word	index@(triton_poi_fused_grid_sampler_2d_1)
        /*0008*/ 	.word	0x0000002e


	//----- nvinfo : EIATTR_MIN_STACK_SIZE
	.align		4
.L_26:
        /*000c*/ 	.byte	0x04, 0x12
        /*000e*/ 	.short	(.L_28 - .L_27)
	.align		4
.L_27:
        /*0010*/ 	.word	index@(triton_poi_fused_grid_sampler_2d_1)
        /*0014*/ 	.word	0x00000000


	//----- nvinfo : EIATTR_FRAME_SIZE
	.align		4
.L_28:
        /*0018*/ 	.byte	0x04, 0x11
        /*001a*/ 	.short	(.L_30 - .L_29)
	.align		4
.L_29:
        /*001c*/ 	.word	index@(triton_poi_fused_grid_sampler_2d_1)
        /*0020*/ 	.word	0x00000000


	//----- nvinfo : EIATTR_MIN_STACK_SIZE
	.align		4
.L_30:
        /*0024*/ 	.byte	0x04, 0x12
        /*0026*/ 	.short	(.L_32 - .L_31)
	.align		4
.L_31:
        /*0028*/ 	.word	index@(triton_poi_fused_grid_sampler_2d_1)
        /*002c*/ 	.word	0x00000000
.L_32:


//--------------------- .nv.info.triton_poi_fused_grid_sampler_2d_1 --------------------------
	.section	.nv.info.triton_poi_fused_grid_sampler_2d_1,"",@"SHT_CUDA_INFO"
	.sectionflags	@""
	.align	4


	//----- nvinfo : EIATTR_CUDA_API_VERSION
	.align		4
        /*0000*/ 	.byte	0x04, 0x37
        /*0002*/ 	.short	(.L_34 - .L_33)
.L_33:
        /*0004*/ 	.word	0x0000007c


	//----- nvinfo : EIATTR_KPARAM_INFO
	.align		4
.L_34:
        /*0008*/ 	.byte	0x04, 0x17
        /*000a*/ 	.short	(.L_36 - .L_35)
.L_35:
        /*000c*/ 	.word	0x00000000
        /*0010*/ 	.short	0x0003
        /*0012*/ 	.short	0x0018
        /*0014*/ 	.byte	0x00, 0xf0, 0x11, 0x00


	//----- nvinfo : EIATTR_KPARAM_INFO
	.align		4
.L_36:
        /*0018*/ 	.byte	0x04, 0x17
        /*001a*/ 	.short	(.L_38 - .L_37)
.L_37:
        /*001c*/ 	.word	0x00000000
        /*0020*/ 	.short	0x0002
        /*0022*/ 	.short	0x0010
        /*0024*/ 	.byte	0x00, 0xf4, 0x21, 0x00


	//----- nvinfo : EIATTR_KPARAM_INFO
	.align		4
.L_38:
        /*0028*/ 	.byte	0x04, 0x17
        /*002a*/ 	.short	(.L_40 - .L_39)
.L_39:
        /*002c*/ 	.word	0x00000000
        /*0030*/ 	.short	0x0001
        /*0032*/ 	.short	0x0008
        /*0034*/ 	.byte	0x00, 0xf4, 0x21, 0x00


	//----- nvinfo : EIATTR_KPARAM_INFO
	.align		4
.L_40:
        /*0038*/ 	.byte	0x04, 0x17
        /*003a*/ 	.short	(.L_42 - .L_41)
.L_41:
        /*003c*/ 	.word	0x00000000
        /*0040*/ 	.short	0x0000
        /*0042*/ 	.short	0x0000
        /*0044*/ 	.byte	0x00, 0xf4, 0x21, 0x00


	//----- nvinfo : EIATTR_SPARSE_MMA_MASK
	.align		4
.L_42:
        /*0048*/ 	.byte	0x03, 0x50
        /*004a*/ 	.short	0x0000


	//----- nvinfo : EIATTR_MAXREG_COUNT
	.align		4
        /*004c*/ 	.byte	0x03, 0x1b
        /*004e*/ 	.short	0x00ff


	//----- nvinfo : EIATTR_EXTERNS
	.align		4
        /*0050*/ 	.byte	0x04, 0x0f
        /*0052*/ 	.short	(.L_44 - .L_43)


	//   ....[0]....
	.align		4
.L_43:
        /*0054*/ 	.word	index@(__assertfail)


	//----- nvinfo : EIATTR_SYSCALL_OFFSETS
	.align		4
.L_44:
        /*0058*/ 	.byte	0x04, 0x46
        /*005a*/ 	.short	(.L_46 - .L_45)


	//   ....[0]....
.L_45:
        /*005c*/ 	.word	0x000005c0


	//   ....[1]....
        /*0060*/ 	.word	0x00000830


	//   ....[2]....
        /*0064*/ 	.word	0x00000bd0


	//   ....[3]....
        /*0068*/ 	.word	0x00000e20


	//   ....[4]....
        /*006c*/ 	.word	0x00001210


	//   ....[5]....
        /*0070*/ 	.word	0x00001440


	//   ....[6]....
        /*0074*/ 	.word	0x000017c0


	//   ....[7]....
        /*0078*/ 	.word	0x00001a10


	//----- nvinfo : EIATTR_EXIT_INSTR_OFFSETS
	.align		4
.L_46:
        /*007c*/ 	.byte	0x04, 0x1c
        /*007e*/ 	.short	(.L_48 - .L_47)


	//   ....[0]....
.L_47:
        /*0080*/ 	.word	0x00001da0


	//----- nvinfo : EIATTR_REQNTID
	.align		4
.L_48:
        /*0084*/ 	.byte	0x04, 0x10
        /*0086*/ 	.short	(.L_50 - .L_49)
.L_49:
        /*0088*/ 	.word	0x00000100
        /*008c*/ 	.word	0x00000001
        /*0090*/ 	.word	0x00000001


	//----- nvinfo : EIATTR_CRS_STACK_SIZE
	.align		4
.L_50:
        /*0094*/ 	.byte	0x04, 0x1e
        /*0096*/ 	.short	(.L_52 - .L_51)
.L_51:
        /*0098*/ 	.word	0x00000000


	//----- nvinfo : EIATTR_CBANK_PARAM_SIZE
	.align		4
.L_52:
        /*009c*/ 	.byte	0x03, 0x19
        /*009e*/ 	.short	0x001c


	//----- nvinfo : EIATTR_PARAM_CBANK
	.align		4
        /*00a0*/ 	.byte	0x04, 0x0a
        /*00a2*/ 	.short	(.L_54 - .L_53)
	.align		4
.L_53:
        /*00a4*/ 	.word	index@(.nv.constant0.triton_poi_fused_grid_sampler_2d_1)
        /*00a8*/ 	.short	0x0210
        /*00aa*/ 	.short	0x001c


	//----- nvinfo : EIATTR_SW_WAR
	.align		4
.L_54:
        /*00ac*/ 	.byte	0x04, 0x36
        /*00ae*/ 	.short	(.L_56 - .L_55)
.L_55:
        /*00b0*/ 	.word	0x00000008
.L_56:


//--------------------- .nv.callgraph             --------------------------
	.section	.nv.callgraph,"",@"SHT_CUDA_CALLGRAPH"
	.align	4
	.sectionentsize	8
	.align		4
        /*0000*/ 	.word	0x00000000
	.align		4
        /*0004*/ 	.word	0xffffffff
	.align		4
        /*0008*/ 	.word	index@(triton_poi_fused_grid_sampler_2d_1)
	.align		4
        /*000c*/ 	.word	index@(__assertfail)
	.align		4
        /*0010*/ 	.word	0x00000000
	.align		4
        /*0014*/ 	.word	0xfffffffe
	.align		4
        /*0018*/ 	.word	0x00000000
	.align		4
        /*001c*/ 	.word	0xfffffffd
	.align		4
        /*0020*/ 	.word	0x00000000
	.align		4
        /*0024*/ 	.word	0xfffffffc


//--------------------- .nv.constant4             --------------------------
	.section	.nv.constant4,"a",@progbits
	.align	8
	.align		8
.nv.constant4:
        /*0000*/ 	.dword	__assertfail
	.align		8
        /*0008*/ 	.dword	assertFunc_7
	.align		8
        /*0010*/ 	.dword	assertFile_7
	.align		8
        /*0018*/ 	.dword	assertMessage_7
	.align		8
        /*0020*/ 	.dword	assertFunc_6
	.align		8
        /*0028*/ 	.dword	assertFile_6
	.align		8
        /*0030*/ 	.dword	assertMessage_6
	.align		8
        /*0038*/ 	.dword	assertFunc_5
	.align		8
        /*0040*/ 	.dword	assertFile_5
	.align		8
        /*0048*/ 	.dword	assertMessage_5
	.align		8
        /*0050*/ 	.dword	assertFunc_4
	.align		8
        /*0058*/ 	.dword	assertFile_4
	.align		8
        /*0060*/ 	.dword	assertMessage_4
	.align		8
        /*0068*/ 	.dword	assertFunc_3
	.align		8
        /*0070*/ 	.dword	assertFile_3
	.align		8
        /*0078*/ 	.dword	assertMessage_3
	.align		8
        /*0080*/ 	.dword	assertFunc_2
	.align		8
        /*0088*/ 	.dword	assertFile_2
	.align		8
        /*0090*/ 	.dword	assertMessage_2
	.align		8
        /*0098*/ 	.dword	assertFunc_1
	.align		8
        /*00a0*/ 	.dword	assertFile_1
	.align		8
        /*00a8*/ 	.dword	assertMessage_1
	.align		8
        /*00b0*/ 	.dword	assertFunc_0
	.align		8
        /*00b8*/ 	.dword	assertFile_0
	.align		8
        /*00c0*/ 	.dword	assertMessage_0
	.align		8
        /*00c8*/ 	.dword	_$_str


//--------------------- .text.triton_poi_fused_grid_sampler_2d_1 --------------------------
	.section	.text.triton_poi_fused_grid_sampler_2d_1,"ax",@progbits
	.sectionflags	@"SHF_BARRIERS=1"
	.align	128
        .global         triton_poi_fused_grid_sampler_2d_1
        .type           triton_poi_fused_grid_sampler_2d_1,@function
        .size           triton_poi_fused_grid_sampler_2d_1,(.L_x_9 - triton_poi_fused_grid_sampler_2d_1)
        .other          triton_poi_fused_grid_sampler_2d_1,@"STO_CUDA_ENTRY STV_DEFAULT"
triton_poi_fused_grid_sampler_2d_1:
.text.triton_poi_fused_grid_sampler_2d_1:
[----:B------:R-:W0:Y:S02]  /*0000*/  LDC R1, c[0x0][0x28] ;  /* 0x00000a00ff017b82 */ /* 0x000e240000000800 */
[----:B------:R-:W1:Y:S01]  /*0010*/  S2R R0, SR_TID.X ;  /* 0x0000000000007919 */ /* 0x000e620000002100 */
[----:B------:R-:W2:Y:S01]  /*0020*/  LDC.64 R2, c[0x0][0x218] ;  /* 0x00008600ff027b82 */ /* 0x000ea20000000a00 */
[----:B------:R-:W-:Y:S01]  /*0030*/  ULDC.64 UR6, c[0x0][0x218] ;  /* 0x0000860000067ab9 */ /* 0x000fe20000000a00 */
[----:B------:R-:W-:Y:S01]  /*0040*/  ULDC.64 UR4, c[0x0][0x208] ;  /* 0x0000820000047ab9 */ /* 0x000fe20000000a00 */
[----:B------:R-:W3:Y:S01]  /*0050*/  S2R R35, SR_CTAID.X ;  /* 0x0000000000237919 */ /* 0x000ee20000002500 */
[----:B-1----:R-:W-:-:S05]  /*0060*/  IMAD.SHL.U32 R0, R0, 0x2, RZ ;  /* 0x0000000200007824 */ /* 0x002fca00078e00ff */
[----:B------:R-:W-:-:S05]  /*0070*/  LOP3.LUT R0, R0, 0x1fe, RZ, 0xc0, !PT ;  /* 0x000001fe00007812 */ /* 0x000fca00078ec0ff */
[----:B---3--:R-:W-:-:S04]  /*0080*/  IMAD R35, R35, 0x200, R0 ;  /* 0x0000020023237824 */ /* 0x008fc800078e0200 */
[----:B------:R-:W-:-:S04]  /*0090*/  IMAD.HI R4, R35, 0x5397829d, RZ ;  /* 0x5397829d23047827 */ /* 0x000fc800078e02ff */
[----:B------:R-:W-:Y:S01]  /*00a0*/  VIADD R0, R35, 0x1 ;  /* 0x0000000123007836 */ /* 0x000fe20000000000 */
[----:B------:R-:W-:-:S03]  /*00b0*/  SHF.R.U32.HI R5, RZ, 0x1f, R4 ;  /* 0x0000001fff057819 */ /* 0x000fc60000011604 */
[----:B------:R-:W-:Y:S01]  /*00c0*/  IMAD.HI R6, R0, 0x5397829d, RZ ;  /* 0x5397829d00067827 */ /* 0x000fe200078e02ff */
[CC--:B------:R-:W-:Y:S02]  /*00d0*/  LEA.HI.SX32 R24, R4.reuse, R5.reuse, 0x12 ;  /* 0x0000000504187211 */ /* 0x0c0fe400078f92ff */
[----:B------:R-:W-:Y:S02]  /*00e0*/  LEA.HI.SX32 R5, R4, R5, 0x10 ;  /* 0x0000000504057211 */ /* 0x000fe400078f82ff */
[----:B------:R-:W-:Y:S01]  /*00f0*/  SHF.R.U32.HI R7, RZ, 0x1f, R6 ;  /* 0x0000001fff077819 */ /* 0x000fe20000011606 */
[----:B------:R-:W-:Y:S02]  /*0100*/  IMAD R4, R24, -0xc400, R35 ;  /* 0xffff3c0018047824 */ /* 0x000fe400078e0223 */
[----:B------:R-:W-:Y:S01]  /*0110*/  IMAD R11, R5, 0x18800, RZ ;  /* 0x00018800050b7824 */ /* 0x000fe200078e02ff */
[----:B------:R-:W-:Y:S01]  /*0120*/  LEA.HI.SX32 R7, R6, R7, 0x12 ;  /* 0x0000000706077211 */ /* 0x000fe200078f92ff */
[----:B------:R-:W-:-:S03]  /*0130*/  IMAD.SHL.U32 R4, R4, 0x2, RZ ;  /* 0x0000000204047824 */ /* 0x000fc600078e00ff */
[--C-:B------:R-:W-:Y:S01]  /*0140*/  SHF.R.S32.HI R9, RZ, 0x1f, R11.reuse ;  /* 0x0000001fff097819 */ /* 0x100fe2000001140b */
[----:B------:R-:W-:Y:S01]  /*0150*/  IMAD R7, R7, -0xc400, R0 ;  /* 0xffff3c0007077824 */ /* 0x000fe200078e0200 */
[----:B------:R-:W-:Y:S01]  /*0160*/  IADD3 R8, P0, R4, R11, RZ ;  /* 0x0000000b04087210 */ /* 0x000fe20007f1e0ff */
[C---:B------:R-:W-:Y:S02]  /*0170*/  IMAD.IADD R5, R4.reuse, 0x1, R11 ;  /* 0x0000000104057824 */ /* 0x040fe400078e020b */
[----:B------:R-:W-:Y:S01]  /*0180*/  IMAD.SHL.U32 R0, R7, 0x2, RZ ;  /* 0x0000000207007824 */ /* 0x000fe200078e00ff */
[----:B------:R-:W-:Y:S01]  /*0190*/  LEA.HI.X.SX32 R7, R4, R9, 0x1, P0 ;  /* 0x0000000904077211 */ /* 0x000fe200000f0eff */
[----:B--2---:R-:W-:Y:S01]  /*01a0*/  IMAD.WIDE R4, R5, 0x4, R2 ;  /* 0x0000000405047825 */ /* 0x004fe200078e0202 */
[----:B------:R-:W-:Y:S02]  /*01b0*/  LEA R6, P0, R8, UR6, 0x2 ;  /* 0x0000000608067c11 */ /* 0x000fe4000f8010ff */
[----:B------:R-:W-:-:S02]  /*01c0*/  IADD3 R10, P1, R0, R11, RZ ;  /* 0x0000000b000a7210 */ /* 0x000fc40007f3e0ff */
[----:B------:R-:W-:Y:S01]  /*01d0*/  LEA.HI.X R7, R8, UR7, R7, 0x2, P0 ;  /* 0x0000000708077c11 */ /* 0x000fe200080f1407 */
[----:B------:R-:W2:Y:S01]  /*01e0*/  LDG.E.EL R4, desc[UR4][R4.64] ;  /* 0x0000000404047981 */ /* 0x000ea2000c2e1900 */
[----:B------:R-:W-:Y:S02]  /*01f0*/  LEA.HI.X.SX32 R9, R0, R9, 0x1, P1 ;  /* 0x0000000900097211 */ /* 0x000fe400008f0eff */
[----:B------:R-:W-:Y:S01]  /*0200*/  LEA R8, P0, R10, UR6, 0x2 ;  /* 0x000000060a087c11 */ /* 0x000fe2000f8010ff */
[----:B------:R-:W-:Y:S01]  /*0210*/  IMAD.IADD R11, R0, 0x1, R11 ;  /* 0x00000001000b7824 */ /* 0x000fe200078e020b */
[----:B------:R-:W3:Y:S02]  /*0220*/  LDG.E.EL R6, desc[UR4][R6.64+0x4] ;  /* 0x0000040406067981 */ /* 0x000ee4000c2e1900 */
[----:B------:R-:W-:Y:S01]  /*0230*/  LEA.HI.X R9, R10, UR7, R9, 0x2, P0 ;  /* 0x000000070a097c11 */ /* 0x000fe200080f1409 */
[----:B------:R-:W-:-:S04]  /*0240*/  IMAD.WIDE R2, R11, 0x4, R2 ;  /* 0x000000040b027825 */ /* 0x000fc800078e0202 */
[----:B------:R-:W4:Y:S04]  /*0250*/  LDG.E.EL R8, desc[UR4][R8.64+0x4] ;  /* 0x0000040408087981 */ /* 0x000f28000c2e1900 */
[----:B------:R-:W5:Y:S01]  /*0260*/  LDG.E.EL R2, desc[UR4][R2.64] ;  /* 0x0000000402027981 */ /* 0x000f62000c2e1900 */
[----:B------:R-:W-:-:S04]  /*0270*/  IMAD.MOV.U32 R11, RZ, RZ, 0x40000000 ;  /* 0x40000000ff0b7424 */ /* 0x000fc800078e00ff */
[-C--:B--2---:R-:W-:Y:S01]  /*0280*/  FFMA R34, R4, R11.reuse, 1.5 ;  /* 0x3fc0000004227423 */ /* 0x084fe2000000000b */
[-C--:B---3--:R-:W-:Y:S01]  /*0290*/  FFMA R32, R6, R11.reuse, 1.5 ;  /* 0x3fc0000006207423 */ /* 0x088fe2000000000b */
[----:B----4-:R-:W-:-:S03]  /*02a0*/  FFMA R31, R8, R11, 1.5 ;  /* 0x3fc00000081f7423 */ /* 0x010fc6000000000b */
[----:B------:R-:W1:Y:S01]  /*02b0*/  FRND.FTZ.FLOOR R0, R32 ;  /* 0x0000002000007307 */ /* 0x000e620000215000 */
[----:B-----5:R-:W-:-:S07]  /*02c0*/  FFMA R30, R2, R11, 1.5 ;  /* 0x3fc00000021e7423 */ /* 0x020fce000000000b */
[----:B------:R-:W2:Y:S08]  /*02d0*/  FRND.FTZ.FLOOR R4, R31 ;  /* 0x0000001f00047307 */ /* 0x000eb00000215000 */
[----:B------:R-:W3:Y:S01]  /*02e0*/  FRND.FTZ.FLOOR R33, R34 ;  /* 0x0000002200217307 */ /* 0x000ee20000215000 */
[----:B-1----:R-:W-:-:S07]  /*02f0*/  FSETP.GEU.AND P0, PT, R0, 4, PT ;  /* 0x408000000000780b */ /* 0x002fce0003f0e000 */
[----:B------:R-:W1:Y:S01]  /*0300*/  FRND.FTZ.FLOOR R29, R30 ;  /* 0x0000001e001d7307 */ /* 0x000e620000215000 */
[----:B--2---:R-:W-:Y:S02]  /*0310*/  FSETP.GEU.AND P1, PT, R4, 4, PT ;  /* 0x408000000400780b */ /* 0x004fe40003f2e000 */
[----:B------:R-:W-:Y:S02]  /*0320*/  FSETP.GE.AND P0, PT, R0, RZ, !P0 ;  /* 0x000000ff0000720b */ /* 0x000fe40004706000 */
[----:B------:R-:W-:-:S03]  /*0330*/  FSETP.GE.AND P1, PT, R4, RZ, !P1 ;  /* 0x000000ff0400720b */ /* 0x000fc60004f26000 */
[----:B------:R-:W2:Y:S01]  /*0340*/  F2I.FTZ.S64.FLOOR R26, R32 ;  /* 0x00000020001a7311 */ /* 0x000ea20000215900 */
[----:B---3--:R-:W-:-:S07]  /*0350*/  FSETP.LT.AND P2, PT, R33, 4, P0 ;  /* 0x408000002100780b */ /* 0x008fce0000741000 */
[----:B------:R-:W3:Y:S01]  /*0360*/  F2I.FTZ.S64.FLOOR R2, R31 ;  /* 0x0000001f00027311 */ /* 0x000ee20000215900 */
[----:B-1----:R-:W-:Y:S02]  /*0370*/  FSETP.LT.AND P3, PT, R29, 4, P1 ;  /* 0x408000001d00780b */ /* 0x002fe40000f61000 */
[----:B------:R-:W-:Y:S02]  /*0380*/  FSETP.GE.AND P5, PT, R33, RZ, P2 ;  /* 0x000000ff2100720b */ /* 0x000fe400017a6000 */
[----:B------:R-:W-:Y:S02]  /*0390*/  FSETP.GE.AND P4, PT, R29, RZ, P3 ;  /* 0x000000ff1d00720b */ /* 0x000fe40001f86000 */
[----:B--2---:R-:W-:-:S04]  /*03a0*/  SEL R37, R27, RZ, P5 ;  /* 0x000000ff1b257207 */ /* 0x004fc80002800000 */
[----:B------:R-:W-:Y:S02]  /*03b0*/  SHF.R.U32.HI R36, RZ, 0x1d, R37 ;  /* 0x0000001dff247819 */ /* 0x000fe40000011625 */
[----:B---3--:R-:W-:-:S04]  /*03c0*/  SEL R4, R3, RZ, P4 ;  /* 0x000000ff03047207 */ /* 0x008fc80002000000 */
[----:B------:R-:W-:Y:S02]  /*03d0*/  SHF.R.U32.HI R9, RZ, 0x1d, R4 ;  /* 0x0000001dff097819 */ /* 0x000fe40000011604 */
[----:B------:R-:W-:Y:S02]  /*03e0*/  SEL R5, R26, RZ, P5 ;  /* 0x000000ff1a057207 */ /* 0x000fe40002800000 */
[----:B------:R-:W-:Y:S02]  /*03f0*/  SEL R0, R2, RZ, P4 ;  /* 0x000000ff02007207 */ /* 0x000fe40002000000 */
[----:B------:R-:W-:Y:S02]  /*0400*/  LOP3.LUT R36, R36, 0x4, RZ, 0xc0, !PT ;  /* 0x0000000424247812 */ /* 0x000fe400078ec0ff */
[----:B------:R-:W-:Y:S02]  /*0410*/  LOP3.LUT R9, R9, 0x4, RZ, 0xc0, !PT ;  /* 0x0000000409097812 */ /* 0x000fe400078ec0ff */
[----:B------:R-:W-:-:S02]  /*0420*/  IADD3 R36, P2, R36, R5, RZ ;  /* 0x0000000524247210 */ /* 0x000fc40007f5e0ff */
[----:B------:R-:W-:-:S03]  /*0430*/  IADD3 R9, P3, R9, R0, RZ ;  /* 0x0000000009097210 */ /* 0x000fc60007f7e0ff */
[----:B------:R-:W-:Y:S01]  /*0440*/  IMAD.X R37, RZ, RZ, R37, P2 ;  /* 0x000000ffff257224 */ /* 0x000fe200010e0625 */
[----:B------:R-:W-:Y:S01]  /*0450*/  LOP3.LUT R5, R9, R36, RZ, 0xfc, !PT ;  /* 0x0000002409057212 */ /* 0x000fe200078efcff */
[----:B------:R-:W-:-:S03]  /*0460*/  IMAD.X R0, RZ, RZ, R4, P3 ;  /* 0x000000ffff007224 */ /* 0x000fc600018e0604 */
[----:B------:R-:W-:Y:S02]  /*0470*/  ISETP.GE.U32.AND P2, PT, R5, 0x4, PT ;  /* 0x000000040500780c */ /* 0x000fe40003f46070 */
[----:B------:R-:W-:-:S04]  /*0480*/  LOP3.LUT R4, R0, R37, RZ, 0xfc, !PT ;  /* 0x0000002500047212 */ /* 0x000fc800078efcff */
[----:B------:R-:W-:Y:S02]  /*0490*/  ISETP.GE.U32.AND.EX P2, PT, R4, RZ, PT, P2 ;  /* 0x000000ff0400720c */ /* 0x000fe40003f46120 */
[----:B------:R-:W-:Y:S02]  /*04a0*/  P2R R28, PR, RZ, 0x20 ;  /* 0x00000020ff1c7803 */ /* 0x000fe40000000000 */
[----:B------:R-:W-:-:S09]  /*04b0*/  P2R R25, PR, RZ, 0x10 ;  /* 0x00000010ff197803 */ /* 0x000fd20000000000 */
[----:B------:R-:W-:Y:S05]  /*04c0*/  @!P2 BRA `(.L_x_0) ;  /* 0x000000000040a947 */ /* 0x000fea0003800000 */
[----:B------:R-:W-:Y:S01]  /*04d0*/  MOV R14, 0x0 ;  /* 0x00000000000e7802 */ /* 0x000fe20000000f00 */
[----:B------:R-:W-:Y:S01]  /*04e0*/  ULDC.64 UR6, c[0x4][0xc0] ;  /* 0x0100300000067ab9 */ /* 0x000fe20000000a00 */
[----:B------:R-:W-:Y:S01]  /*04f0*/  ULDC.64 UR8, c[0x4][0xb0] ;  /* 0x01002c0000087ab9 */ /* 0x000fe20000000a00 */
[----:B------:R-:W-:-:S07]  /*0500*/  IMAD.U32 R4, RZ, RZ, UR6 ;  /* 0x00000006ff047e24 */ /* 0x000fce000f8e00ff */
[----:B------:R-:W-:Y:S01]  /*0510*/  LEPC R20, `(.L_x_0) ;  /* 0x00000000b014794e */ /* 0x000fe20000000000 */
[----:B------:R-:W-:Y:S01]  /*0520*/  IMAD.U32 R5, RZ, RZ, UR7 ;  /* 0x00000007ff057e24 */ /* 0x000fe2000f8e00ff */
[----:B------:R-:W1:Y:S01]  /*0530*/  LDC.64 R14, c[0x4][R14] ;  /* 0x010000000e0e7b82 */ /* 0x000e620000000a00 */
[----:B------:R-:W-:Y:S01]  /*0540*/  ULDC.64 UR6, c[0x4][0xb8] ;  /* 0x01002e0000067ab9 */ /* 0x000fe20000000a00 */
[----:B------:R-:W-:Y:S02]  /*0550*/  IMAD.U32 R10, RZ, RZ, UR8 ;  /* 0x00000008ff0a7e24 */ /* 0x000fe4000f8e00ff */
[----:B------:R-:W-:Y:S02]  /*0560*/  IMAD.U32 R6, RZ, RZ, UR6 ;  /* 0x00000006ff067e24 */ /* 0x000fe4000f8e00ff */
[----:B------:R-:W-:Y:S02]  /*0570*/  IMAD.U32 R7, RZ, RZ, UR7 ;  /* 0x00000007ff077e24 */ /* 0x000fe4000f8e00ff */
[----:B------:R-:W-:-:S02]  /*0580*/  IMAD.U32 R11, RZ, RZ, UR9 ;  /* 0x00000009ff0b7e24 */ /* 0x000fc4000f8e00ff */
[----:B------:R-:W-:Y:S02]  /*0590*/  IMAD.MOV.U32 R8, RZ, RZ, 0x36 ;  /* 0x00000036ff087424 */ /* 0x000fe400078e00ff */
[----:B------:R-:W-:Y:S02]  /*05a0*/  IMAD.MOV.U32 R12, RZ, RZ, 0x1 ;  /* 0x00000001ff0c7424 */ /* 0x000fe400078e00ff */
[----:B------:R-:W-:-:S07]  /*05b0*/  IMAD.MOV.U32 R13, RZ, RZ, RZ ;  /* 0x000000ffff0d7224 */ /* 0x000fce00078e00ff */
[----:B01----:R-:W-:Y:S05]  /*05c0*/  CALL.ABS.NOINC R14 ;  /* 0x000000000e007343 */ /* 0x003fea0003c00000 */
.L_x_0:
[----:B------:R-:W1:Y:S01]  /*05d0*/  F2I.FTZ.S64.FLOOR R22, R34 ;  /* 0x0000002200167311 */ /* 0x000e620000215900 */
[----:B------:R-:W-:Y:S05]  /*05e0*/  WARPSYNC.ALL ;  /* 0x0000000000007948 */ /* 0x000fea0003800000 */
[----:B------:R-:W-:Y:S01]  /*05f0*/  BAR.SYNC.DEFER_BLOCKING 0x0 ;  /* 0x0000000000007b1d */ /* 0x000fe20000010000 */
[----:B------:R-:W-:Y:S02]  /*0600*/  ISETP.NE.AND P5, PT, R28, RZ, PT ;  /* 0x000000ff1c00720c */ /* 0x000fe40003fa5270 */
[----:B------:R-:W-:-:S03]  /*0610*/  ISETP.NE.AND P6, PT, R25, RZ, PT ;  /* 0x000000ff1900720c */ /* 0x000fc60003fc5270 */
[----:B------:R-:W2:Y:S01]  /*0620*/  F2I.FTZ.S64.FLOOR R18, R30 ;  /* 0x0000001e00127311 */ /* 0x000ea20000215900 */
[----:B-1----:R-:W-:Y:S02]  /*0630*/  SEL R40, R23, RZ, P5 ;  /* 0x000000ff17287207 */ /* 0x002fe40002800000 */
[----:B------:R-:W-:Y:S02]  /*0640*/  SEL R4, R22, RZ, P5 ;  /* 0x000000ff16047207 */ /* 0x000fe40002800000 */
[----:B------:R-:W-:Y:S02]  /*0650*/  SHF.R.U32.HI R39, RZ, 0x1d, R40 ;  /* 0x0000001dff277819 */ /* 0x000fe40000011628 */
[----:B--2---:R-:W-:Y:S02]  /*0660*/  SEL R41, R19, RZ, P6 ;  /* 0x000000ff13297207 */ /* 0x004fe40003000000 */
[----:B------:R-:W-:Y:S02]  /*0670*/  SEL R5, R18, RZ, P6 ;  /* 0x000000ff12057207 */ /* 0x000fe40003000000 */
[----:B------:R-:W-:-:S02]  /*0680*/  SHF.R.U32.HI R38, RZ, 0x1d, R41 ;  /* 0x0000001dff267819 */ /* 0x000fc40000011629 */
[----:B------:R-:W-:Y:S02]  /*0690*/  LOP3.LUT R39, R39, 0x4, RZ, 0xc0, !PT ;  /* 0x0000000427277812 */ /* 0x000fe400078ec0ff */
[----:B------:R-:W-:Y:S02]  /*06a0*/  LOP3.LUT R38, R38, 0x4, RZ, 0xc0, !PT ;  /* 0x0000000426267812 */ /* 0x000fe400078ec0ff */
[----:B------:R-:W-:Y:S02]  /*06b0*/  IADD3 R39, P2, R39, R4, RZ ;  /* 0x0000000427277210 */ /* 0x000fe40007f5e0ff */
[----:B------:R-:W-:-:S03]  /*06c0*/  IADD3 R38, P3, R38, R5, RZ ;  /* 0x0000000526267210 */ /* 0x000fc60007f7e0ff */
[----:B------:R-:W-:Y:S01]  /*06d0*/  IMAD.X R40, RZ, RZ, R40, P2 ;  /* 0x000000ffff287224 */ /* 0x000fe200010e0628 */
[----:B------:R-:W-:Y:S01]  /*06e0*/  LOP3.LUT R4, R38, R39, RZ, 0xfc, !PT ;  /* 0x0000002726047212 */ /* 0x000fe200078efcff */
[----:B------:R-:W-:-:S03]  /*06f0*/  IMAD.X R41, RZ, RZ, R41, P3 ;  /* 0x000000ffff297224 */ /* 0x000fc600018e0629 */
[----:B------:R-:W-:Y:S02]  /*0700*/  ISETP.GE.U32.AND P2, PT, R4, 0x4, PT ;  /* 0x000000040400780c */ /* 0x000fe40003f46070 */
[----:B------:R-:W-:-:S04]  /*0710*/  LOP3.LUT R4, R41, R40, RZ, 0xfc, !PT ;  /* 0x0000002829047212 */ /* 0x000fc800078efcff */
[----:B------:R-:W-:-:S13]  /*0720*/  ISETP.GE.U32.AND.EX P2, PT, R4, RZ, PT, P2 ;  /* 0x000000ff0400720c */ /* 0x000fda0003f46120 */
        /* <DEDUP_REMOVED lines=17> */
.L_x_1:
[----:B------:R-:W1:Y:S01]  /*0840*/  LDC.64 R16, c[0x0][0x220] ;  /* 0x00008800ff107b82 */ /* 0x000e620000000a00 */
[----:B------:R-:W-:Y:S01]  /*0850*/  SHF.L.U64.HI R37, R36, 0x2, R37 ;  /* 0x0000000224257819 */ /* 0x000fe20000010225 */
[----:B------:R-:W-:Y:S01]  /*0860*/  IMAD.SHL.U32 R24, R24, 0x10, RZ ;  /* 0x0000001018187824 */ /* 0x000fe200078e00ff */
[C---:B------:R-:W-:Y:S01]  /*0870*/  SHF.L.U64.HI R0, R9.reuse, 0x2, R0 ;  /* 0x0000000209007819 */ /* 0x040fe20000010200 */
[----:B------:R-:W-:Y:S02]  /*0880*/  IMAD.SHL.U32 R36, R36, 0x4, RZ ;  /* 0x0000000424247824 */ /* 0x000fe400078e00ff */
[----:B------:R-:W-:Y:S01]  /*0890*/  IMAD.SHL.U32 R5, R9, 0x4, RZ ;  /* 0x0000000409057824 */ /* 0x000fe200078e00ff */
[----:B------:R-:W-:Y:S02]  /*08a0*/  SHF.R.S32.HI R15, RZ, 0x1f, R24 ;  /* 0x0000001fff0f7819 */ /* 0x000fe40000011418 */
[----:B------:R-:W-:Y:S02]  /*08b0*/  LOP3.LUT R39, R24, R36, R39, 0xfe, !PT ;  /* 0x0000002418277212 */ /* 0x000fe400078efe27 */
[----:B------:R-:W-:-:S02]  /*08c0*/  LOP3.LUT R38, R24, R5, R38, 0xfe, !PT ;  /* 0x0000000518267212 */ /* 0x000fc400078efe26 */
[----:B------:R-:W-:Y:S02]  /*08d0*/  LOP3.LUT R40, R15, R37, R40, 0xfe, !PT ;  /* 0x000000250f287212 */ /* 0x000fe400078efe28 */
[----:B------:R-:W-:Y:S01]  /*08e0*/  LOP3.LUT R41, R15, R0, R41, 0xfe, !PT ;  /* 0x000000000f297212 */ /* 0x000fe200078efe29 */
[----:B------:R-:W-:Y:S05]  /*08f0*/  WARPSYNC.ALL ;  /* 0x0000000000007948 */ /* 0x000fea0003800000 */
[----:B------:R-:W-:Y:S01]  /*0900*/  BAR.SYNC.DEFER_BLOCKING 0x0 ;  /* 0x0000000000007b1d */ /* 0x000fe20000010000 */
[-C--:B-1----:R-:W-:Y:S02]  /*0910*/  LEA R6, P2, R39, R16.reuse, 0x2 ;  /* 0x0000001027067211 */ /* 0x082fe400078410ff */
[----:B------:R-:W-:-:S02]  /*0920*/  LEA R4, P3, R38, R16, 0x2 ;  /* 0x0000001026047211 */ /* 0x000fc400078610ff */
[-C--:B------:R-:W-:Y:S02]  /*0930*/  LEA.HI.X R7, R39, R17.reuse, R40, 0x2, P2 ;  /* 0x0000001127077211 */ /* 0x080fe400010f1428 */
[----:B------:R-:W-:-:S03]  /*0940*/  LEA.HI.X R5, R38, R17, R41, 0x2, P3 ;  /* 0x0000001126057211 */ /* 0x000fc600018f1429 */
[----:B------:R1:W5:Y:S04]  /*0950*/  LDG.E.EL R14, desc[UR4][R6.64] ;  /* 0x00000004060e7981 */ /* 0x000368000c2e1900 */
[----:B------:R1:W5:Y:S01]  /*0960*/  LDG.E.EL R9, desc[UR4][R4.64] ;  /* 0x0000000404097981 */ /* 0x000362000c2e1900 */
[----:B------:R-:W-:Y:S01]  /*0970*/  FADD R38, R33, 1 ;  /* 0x3f80000021267421 */ /* 0x000fe20000000000 */
[----:B------:R-:W-:-:S04]  /*0980*/  FADD R0, R29, 1 ;  /* 0x3f8000001d007421 */ /* 0x000fc80000000000 */
[----:B------:R-:W-:Y:S02]  /*0990*/  FSETP.LT.AND P0, PT, R38, 4, P0 ;  /* 0x408000002600780b */ /* 0x000fe40000701000 */
[----:B------:R-:W-:Y:S02]  /*09a0*/  FSETP.LT.AND P1, PT, R0, 4, P1 ;  /* 0x408000000000780b */ /* 0x000fe40000f21000 */
[----:B------:R-:W-:Y:S02]  /*09b0*/  FSETP.GE.AND P0, PT, R38, RZ, P0 ;  /* 0x000000ff2600720b */ /* 0x000fe40000706000 */
[----:B------:R-:W-:Y:S02]  /*09c0*/  FSETP.GE.AND P1, PT, R0, RZ, P1 ;  /* 0x000000ff0000720b */ /* 0x000fe40000f26000 */
[----:B------:R-:W-:Y:S02]  /*09d0*/  SEL R37, R27, RZ, P0 ;  /* 0x000000ff1b257207 */ /* 0x000fe40000000000 */
[----:B------:R-:W-:-:S02]  /*09e0*/  SEL R3, R3, RZ, P1 ;  /* 0x000000ff03037207 */ /* 0x000fc40000800000 */
[----:B------:R-:W-:Y:S02]  /*09f0*/  SHF.R.U32.HI R36, RZ, 0x1d, R37 ;  /* 0x0000001dff247819 */ /* 0x000fe40000011625 */
[----:B------:R-:W-:Y:S02]  /*0a00*/  SHF.R.U32.HI R39, RZ, 0x1d, R3 ;  /* 0x0000001dff277819 */ /* 0x000fe40000011603 */
[----:B------:R-:W-:Y:S02]  /*0a10*/  SEL R27, R26, RZ, P0 ;  /* 0x000000ff1a1b7207 */ /* 0x000fe40000000000 */
[----:B------:R-:W-:Y:S02]  /*0a20*/  SEL R2, R2, RZ, P1 ;  /* 0x000000ff02027207 */ /* 0x000fe40000800000 */
[----:B------:R-:W-:Y:S02]  /*0a30*/  LOP3.LUT R36, R36, 0x4, RZ, 0xc0, !PT ;  /* 0x0000000424247812 */ /* 0x000fe400078ec0ff */
[----:B------:R-:W-:-:S02]  /*0a40*/  LOP3.LUT R39, R39, 0x4, RZ, 0xc0, !PT ;  /* 0x0000000427277812 */ /* 0x000fc400078ec0ff */
        /* <DEDUP_REMOVED lines=8> */
[----:B-1----:R-:W-:Y:S05]  /*0ad0*/  @!P2 BRA `(.L_x_2) ;  /* 0x000000000040a947 */ /* 0x002fea0003800000 */
        /* <DEDUP_REMOVED lines=15> */
[----:B01---5:R-:W-:Y:S05]  /*0bd0*/  CALL.ABS.NOINC R2 ;  /* 0x0000000002007343 */ /* 0x023fea0003c00000 */
.L_x_2:
[----:B------:R-:W1:Y:S01]  /*0be0*/  F2I.S64.TRUNC R4, R38 ;  /* 0x0000002600047311 */ /* 0x000e62000020d900 */
[----:B------:R-:W-:Y:S05]  /*0bf0*/  WARPSYNC.ALL ;  /* 0x0000000000007948 */ /* 0x000fea0003800000 */
[----:B------:R-:W-:Y:S06]  /*0c00*/  BAR.SYNC.DEFER_BLOCKING 0x0 ;  /* 0x0000000000007b1d */ /* 0x000fec0000010000 */
[----:B------:R-:W2:Y:S01]  /*0c10*/  F2I.S64.TRUNC R2, R0 ;  /* 0x0000000000027311 */ /* 0x000ea2000020d900 */
[----:B-1----:R-:W-:-:S02]  /*0c20*/  SEL R5, R5, RZ, P0 ;  /* 0x000000ff05057207 */ /* 0x002fc40000000000 */
[----:B------:R-:W-:Y:S02]  /*0c30*/  SEL R4, R4, RZ, P0 ;  /* 0x000000ff04047207 */ /* 0x000fe40000000000 */
[----:B------:R-:W-:Y:S02]  /*0c40*/  SHF.R.U32.HI R41, RZ, 0x1d, R5 ;  /* 0x0000001dff297819 */ /* 0x000fe40000011605 */
[----:B--2---:R-:W-:Y:S02]  /*0c50*/  SEL R42, R3, RZ, P1 ;  /* 0x000000ff032a7207 */ /* 0x004fe40000800000 */
[----:B------:R-:W-:Y:S02]  /*0c60*/  SEL R3, R2, RZ, P1 ;  /* 0x000000ff02037207 */ /* 0x000fe40000800000 */
[----:B------:R-:W-:Y:S02]  /*0c70*/  SHF.R.U32.HI R40, RZ, 0x1d, R42 ;  /* 0x0000001dff287819 */ /* 0x000fe4000001162a */
[----:B------:R-:W-:-:S02]  /*0c80*/  LOP3.LUT R41, R41, 0x4, RZ, 0xc0, !PT ;  /* 0x0000000429297812 */ /* 0x000fc400078ec0ff */
        /* <DEDUP_REMOVED lines=26> */
.L_x_3:
[----:B------:R-:W1:Y:S01]  /*0e30*/  FRND.FTZ.FLOOR R27, R32 ;  /* 0x00000020001b7307 */ /* 0x000e620000215000 */
[----:B------:R-:W-:Y:S05]  /*0e40*/  WARPSYNC.ALL ;  /* 0x0000000000007948 */ /* 0x000fea0003800000 */
[----:B------:R-:W-:Y:S01]  /*0e50*/  BAR.SYNC.DEFER_BLOCKING 0x0 ;  /* 0x0000000000007b1d */ /* 0x000fe20000010000 */
[C---:B------:R-:W-:Y:S01]  /*0e60*/  IMAD.SHL.U32 R5, R36.reuse, 0x4, RZ ;  /* 0x0000000424057824 */ /* 0x040fe200078e00ff */
[C---:B------:R-:W-:Y:S01]  /*0e70*/  SHF.L.U64.HI R26, R39.reuse, 0x2, R26 ;  /* 0x00000002271a7819 */ /* 0x040fe2000001021a */
[----:B------:R-:W-:Y:S01]  /*0e80*/  IMAD.SHL.U32 R39, R39, 0x4, RZ ;  /* 0x0000000427277824 */ /* 0x000fe200078e00ff */
[----:B------:R-:W-:-:S02]  /*0e90*/  SHF.L.U64.HI R36, R36, 0x2, R37 ;  /* 0x0000000224247819 */ /* 0x000fc40000010225 */
[----:B------:R-:W-:Y:S01]  /*0ea0*/  LOP3.LUT R5, R24, R5, R41, 0xfe, !PT ;  /* 0x0000000518057212 */ /* 0x000fe200078efe29 */
[----:B------:R-:W2:Y:S01]  /*0eb0*/  FRND.FTZ.FLOOR R6, R31 ;  /* 0x0000001f00067307 */ /* 0x000ea20000215000 */
[----:B------:R-:W-:Y:S02]  /*0ec0*/  LOP3.LUT R38, R15, R36, R38, 0xfe, !PT ;  /* 0x000000240f267212 */ /* 0x000fe400078efe26 */
[----:B------:R-:W-:Y:S02]  /*0ed0*/  LEA R4, P3, R5, R16, 0x2 ;  /* 0x0000001005047211 */ /* 0x000fe400078610ff */
[----:B------:R-:W-:Y:S01]  /*0ee0*/  LOP3.LUT R42, R15, R26, R42, 0xfe, !PT ;  /* 0x0000001a0f2a7212 */ /* 0x000fe200078efe2a */
[----:B-1----:R-:W-:Y:S01]  /*0ef0*/  FADD R27, R27, 1 ;  /* 0x3f8000001b1b7421 */ /* 0x002fe20000000000 */
[----:B------:R-:W-:-:S03]  /*0f00*/  LEA.HI.X R5, R5, R17, R38, 0x2, P3 ;  /* 0x0000001105057211 */ /* 0x000fc600018f1426 */
[----:B------:R-:W1:Y:S01]  /*0f10*/  F2I.S64.TRUNC R2, R27 ;  /* 0x0000001b00027311 */ /* 0x000e62000020d900 */
[----:B------:R-:W-:Y:S01]  /*0f20*/  FSETP.GEU.AND P6, PT, R27, 4, PT ;  /* 0x408000001b00780b */ /* 0x000fe20003fce000 */
[----:B--2---:R-:W-:-:S03]  /*0f30*/  FADD R26, R6, 1 ;  /* 0x3f800000061a7421 */ /* 0x004fc60000000000 */
[----:B------:R-:W-:Y:S01]  /*0f40*/  FSETP.GE.AND P6, PT, R27, RZ, !P6 ;  /* 0x000000ff1b00720b */ /* 0x000fe200077c6000 */
[----:B------:R2:W5:Y:S03]  /*0f50*/  LDG.E.EL R36, desc[UR4][R4.64] ;  /* 0x0000000404247981 */ /* 0x000566000c2e1900 */
[C---:B------:R-:W-:Y:S02]  /*0f60*/  FSETP.LT.AND P2, PT, R33.reuse, 4, P6 ;  /* 0x408000002100780b */ /* 0x040fe40003741000 */
[C---:B------:R-:W-:Y:S02]  /*0f70*/  FSETP.GEU.AND P5, PT, R26.reuse, 4, PT ;  /* 0x408000001a00780b */ /* 0x040fe40003fae000 */
[----:B------:R-:W-:Y:S02]  /*0f80*/  FSETP.GE.AND P2, PT, R33, RZ, P2 ;  /* 0x000000ff2100720b */ /* 0x000fe40001746000 */
[----:B------:R-:W-:-:S02]  /*0f90*/  FSETP.GE.AND P5, PT, R26, RZ, !P5 ;  /* 0x000000ff1a00720b */ /* 0x000fc40006fa6000 */
[----:B-1----:R-:W-:Y:S02]  /*0fa0*/  SEL R41, R3, RZ, P2 ;  /* 0x000000ff03297207 */ /* 0x002fe40001000000 */
[----:B------:R-:W-:Y:S02]  /*0fb0*/  LOP3.LUT R3, R24, R39, R40, 0xfe, !PT ;  /* 0x0000002718037212 */ /* 0x000fe400078efe28 */
[----:B------:R-:W-:Y:S02]  /*0fc0*/  SEL R7, R2, RZ, P2 ;  /* 0x000000ff02077207 */ /* 0x000fe40001000000 */
[C---:B------:R-:W-:Y:S02]  /*0fd0*/  LEA R2, P3, R3.reuse, R16, 0x2 ;  /* 0x0000001003027211 */ /* 0x040fe400078610ff */
[----:B------:R-:W-:Y:S02]  /*0fe0*/  SHF.R.U32.HI R40, RZ, 0x1d, R41 ;  /* 0x0000001dff287819 */ /* 0x000fe40000011629 */
[----:B------:R-:W-:-:S02]  /*0ff0*/  LEA.HI.X R3, R3, R17, R42, 0x2, P3 ;  /* 0x0000001103037211 */ /* 0x000fc400018f142a */
[----:B------:R-:W-:-:S03]  /*1000*/  LOP3.LUT R40, R40, 0x4, RZ, 0xc0, !PT ;  /* 0x0000000428287812 */ /* 0x000fc600078ec0ff */
[----:B------:R2:W5:Y:S01]  /*1010*/  LDG.E.EL R37, desc[UR4][R2.64] ;  /* 0x0000000402257981 */ /* 0x000562000c2e1900 */
[----:B------:R-:W-:Y:S02]  /*1020*/  IADD3 R40, P3, R40, R7, RZ ;  /* 0x0000000728287210 */ /* 0x000fe40007f7e0ff */
[----:B------:R-:W1:Y:S03]  /*1030*/  F2I.S64.TRUNC R6, R26 ;  /* 0x0000001a00067311 */ /* 0x000e66000020d900 */
[----:B------:R-:W-:Y:S01]  /*1040*/  IMAD.X R41, RZ, RZ, R41, P3 ;  /* 0x000000ffff297224 */ /* 0x000fe200018e0629 */
[----:B------:R-:W-:-:S04]  /*1050*/  FSETP.LT.AND P3, PT, R29, 4, P5 ;  /* 0x408000001d00780b */ /* 0x000fc80002f61000 */
[----:B------:R-:W-:-:S04]  /*1060*/  FSETP.GE.AND P3, PT, R29, RZ, P3 ;  /* 0x000000ff1d00720b */ /* 0x000fc80001f66000 */
[----:B-1----:R-:W-:Y:S02]  /*1070*/  SEL R38, R7, RZ, P3 ;  /* 0x000000ff07267207 */ /* 0x002fe40001800000 */
[----:B------:R-:W-:Y:S02]  /*1080*/  SEL R6, R6, RZ, P3 ;  /* 0x000000ff06067207 */ /* 0x000fe40001800000 */
[----:B------:R-:W-:-:S04]  /*1090*/  SHF.R.U32.HI R39, RZ, 0x1d, R38 ;  /* 0x0000001dff277819 */ /* 0x000fc80000011626 */
[----:B------:R-:W-:-:S04]  /*10a0*/  LOP3.LUT R39, R39, 0x4, RZ, 0xc0, !PT ;  /* 0x0000000427277812 */ /* 0x000fc800078ec0ff */
[----:B------:R-:W-:-:S04]  /*10b0*/  IADD3 R39, P4, R39, R6, RZ ;  /* 0x0000000627277210 */ /* 0x000fc80007f9e0ff */
[----:B------:R-:W-:Y:S01]  /*10c0*/  LOP3.LUT R6, R39, R40, RZ, 0xfc, !PT ;  /* 0x0000002827067212 */ /* 0x000fe200078efcff */
[----:B------:R-:W-:-:S03]  /*10d0*/  IMAD.X R38, RZ, RZ, R38, P4 ;  /* 0x000000ffff267224 */ /* 0x000fc600020e0626 */
[----:B------:R-:W-:Y:S02]  /*10e0*/  ISETP.GE.U32.AND P4, PT, R6, 0x4, PT ;  /* 0x000000040600780c */ /* 0x000fe40003f86070 */
[----:B------:R-:W-:-:S04]  /*10f0*/  LOP3.LUT R7, R38, R41, RZ, 0xfc, !PT ;  /* 0x0000002926077212 */ /* 0x000fc800078efcff */
[----:B------:R-:W-:-:S13]  /*1100*/  ISETP.GE.U32.AND.EX P4, PT, R7, RZ, PT, P4 ;  /* 0x000000ff0700720c */ /* 0x000fda0003f86140 */
[----:B--2---:R-:W-:Y:S05]  /*1110*/  @!P4 BRA `(.L_x_4) ;  /* 0x000000000040c947 */ /* 0x004fea0003800000 */
        /* <DEDUP_REMOVED lines=16> */
.L_x_4:
[----:B------:R-:W-:Y:S01]  /*1220*/  SEL R2, R23, RZ, P2 ;  /* 0x000000ff17027207 */ /* 0x000fe20001000000 */
[----:B------:R-:W-:Y:S05]  /*1230*/  WARPSYNC.ALL ;  /* 0x0000000000007948 */ /* 0x000fea0003800000 */
[----:B------:R-:W-:Y:S01]  /*1240*/  BAR.SYNC.DEFER_BLOCKING 0x0 ;  /* 0x0000000000007b1d */ /* 0x000fe20000010000 */
[----:B------:R-:W-:Y:S02]  /*1250*/  SEL R22, R22, RZ, P2 ;  /* 0x000000ff16167207 */ /* 0x000fe40001000000 */
[----:B------:R-:W-:Y:S02]  /*1260*/  SHF.R.U32.HI R23, RZ, 0x1d, R2 ;  /* 0x0000001dff177819 */ /* 0x000fe40000011602 */
[----:B------:R-:W-:-:S02]  /*1270*/  SEL R3, R19, RZ, P3 ;  /* 0x000000ff13037207 */ /* 0x000fc40001800000 */
[----:B------:R-:W-:Y:S02]  /*1280*/  LOP3.LUT R23, R23, 0x4, RZ, 0xc0, !PT ;  /* 0x0000000417177812 */ /* 0x000fe400078ec0ff */
[----:B------:R-:W-:Y:S02]  /*1290*/  SEL R19, R18, RZ, P3 ;  /* 0x000000ff12137207 */ /* 0x000fe40001800000 */
[----:B------:R-:W-:-:S05]  /*12a0*/  IADD3 R23, P4, R23, R22, RZ ;  /* 0x0000001617177210 */ /* 0x000fca0007f9e0ff */
[----:B------:R-:W-:Y:S01]  /*12b0*/  IMAD.X R22, RZ, RZ, R2, P4 ;  /* 0x000000ffff167224 */ /* 0x000fe200020e0602 */
        /* <DEDUP_REMOVED lines=25> */
.L_x_5:
[----:B------:R-:W-:Y:S05]  /*1450*/  WARPSYNC.ALL ;  /* 0x0000000000007948 */ /* 0x000fea0003800000 */
[----:B------:R-:W-:Y:S01]  /*1460*/  BAR.SYNC.DEFER_BLOCKING 0x0 ;  /* 0x0000000000007b1d */ /* 0x000fe20000010000 */
[C---:B------:R-:W-:Y:S01]  /*1470*/  IMAD.SHL.U32 R2, R40.reuse, 0x4, RZ ;  /* 0x0000000428027824 */ /* 0x040fe200078e00ff */
[----:B------:R-:W-:Y:S01]  /*1480*/  SHF.L.U64.HI R40, R40, 0x2, R41 ;  /* 0x0000000228287819 */ /* 0x000fe20000010229 */
[C---:B------:R-:W-:Y:S01]  /*1490*/  IMAD.SHL.U32 R5, R39.reuse, 0x4, RZ ;  /* 0x0000000427057824 */ /* 0x040fe200078e00ff */
[----:B------:R-:W-:Y:S01]  /*14a0*/  SHF.L.U64.HI R38, R39, 0x2, R38 ;  /* 0x0000000227267819 */ /* 0x000fe20000010226 */
[----:B------:R-:W-:Y:S01]  /*14b0*/  FADD R39, R33, 1 ;  /* 0x3f80000021277421 */ /* 0x000fe20000000000 */
[----:B------:R-:W-:Y:S01]  /*14c0*/  LOP3.LUT R23, R24, R2, R23, 0xfe, !PT ;  /* 0x0000000218177212 */ /* 0x000fe200078efe17 */
[----:B------:R-:W1:Y:S01]  /*14d0*/  F2I.S64.TRUNC R6, R26 ;  /* 0x0000001a00067311 */ /* 0x000e62000020d900 */
[----:B------:R-:W-:-:S02]  /*14e0*/  LOP3.LUT R22, R15, R40, R22, 0xfe, !PT ;  /* 0x000000280f167212 */ /* 0x000fc400078efe16 */
[CC--:B------:R-:W-:Y:S02]  /*14f0*/  LEA R2, P4, R23.reuse, R16.reuse, 0x2 ;  /* 0x0000001017027211 */ /* 0x0c0fe400078810ff */
[----:B------:R-:W-:Y:S02]  /*1500*/  LOP3.LUT R18, R24, R5, R18, 0xfe, !PT ;  /* 0x0000000518127212 */ /* 0x000fe400078efe12 */
[----:B------:R-:W-:Y:S02]  /*1510*/  LEA.HI.X R3, R23, R17, R22, 0x2, P4 ;  /* 0x0000001117037211 */ /* 0x000fe400020f1416 */
[----:B------:R-:W-:Y:S02]  /*1520*/  LOP3.LUT R19, R15, R38, R19, 0xfe, !PT ;  /* 0x000000260f137212 */ /* 0x000fe400078efe13 */
[----:B------:R-:W-:-:S04]  /*1530*/  LEA R4, P4, R18, R16, 0x2 ;  /* 0x0000001012047211 */ /* 0x000fc800078810ff */
[----:B------:R-:W-:Y:S01]  /*1540*/  LEA.HI.X R5, R18, R17, R19, 0x2, P4 ;  /* 0x0000001112057211 */ /* 0x000fe200020f1413 */
[----:B------:R2:W5:Y:S01]  /*1550*/  LDG.E.EL R38, desc[UR4][R2.64] ;  /* 0x0000000402267981 */ /* 0x000562000c2e1900 */
[----:B------:R-:W-:-:S03]  /*1560*/  FSETP.LT.AND P4, PT, R0, 4, P5 ;  /* 0x408000000000780b */ /* 0x000fc60002f81000 */
[----:B------:R2:W5:Y:S01]  /*1570*/  LDG.E.EL R40, desc[UR4][R4.64] ;  /* 0x0000000404287981 */ /* 0x000562000c2e1900 */
[----:B------:R-:W-:-:S04]  /*1580*/  FSETP.GE.AND P4, PT, R0, RZ, P4 ;  /* 0x000000ff0000720b */ /* 0x000fc80002786000 */
[----:B-1----:R-:W-:Y:S02]  /*1590*/  SEL R23, R7, RZ, P4 ;  /* 0x000000ff07177207 */ /* 0x002fe40002000000 */
[----:B------:R-:W-:Y:S02]  /*15a0*/  SEL R7, R6, RZ, P4 ;  /* 0x000000ff06077207 */ /* 0x000fe40002000000 */
[----:B------:R-:W-:-:S04]  /*15b0*/  SHF.R.U32.HI R22, RZ, 0x1d, R23 ;  /* 0x0000001dff167819 */ /* 0x000fc80000011617 */
[----:B------:R-:W-:-:S04]  /*15c0*/  LOP3.LUT R22, R22, 0x4, RZ, 0xc0, !PT ;  /* 0x0000000416167812 */ /* 0x000fc800078ec0ff */
        /* <DEDUP_REMOVED lines=32> */
.L_x_6:
[----:B------:R-:W1:Y:S01]  /*17d0*/  F2I.S64.TRUNC R2, R39 ;  /* 0x0000002700027311 */ /* 0x000e62000020d900 */
[----:B------:R-:W-:Y:S05]  /*17e0*/  WARPSYNC.ALL ;  /* 0x0000000000007948 */ /* 0x000fea0003800000 */
[----:B------:R-:W-:Y:S01]  /*17f0*/  BAR.SYNC.DEFER_BLOCKING 0x0 ;  /* 0x0000000000007b1d */ /* 0x000fe20000010000 */
[----:B-1----:R-:W-:Y:S02]  /*1800*/  SEL R42, R3, RZ, P5 ;  /* 0x000000ff032a7207 */ /* 0x002fe40002800000 */
[----:B------:R-:W-:Y:S02]  /*1810*/  SEL R2, R2, RZ, P5 ;  /* 0x000000ff02027207 */ /* 0x000fe40002800000 */
[----:B------:R-:W-:-:S04]  /*1820*/  SHF.R.U32.HI R41, RZ, 0x1d, R42 ;  /* 0x0000001dff297819 */ /* 0x000fc8000001162a */
[----:B------:R-:W-:-:S04]  /*1830*/  LOP3.LUT R41, R41, 0x4, RZ, 0xc0, !PT ;  /* 0x0000000429297812 */ /* 0x000fc800078ec0ff */
[----:B------:R-:W-:Y:S02]  /*1840*/  IADD3 R41, P6, R41, R2, RZ ;  /* 0x0000000229297210 */ /* 0x000fe40007fde0ff */
[----:B------:R-:W1:Y:S03]  /*1850*/  F2I.S64.TRUNC R2, R0 ;  /* 0x0000000000027311 */ /* 0x000e66000020d900 */
[----:B------:R-:W-:Y:S01]  /*1860*/  IMAD.X R42, RZ, RZ, R42, P6 ;  /* 0x000000ffff2a7224 */ /* 0x000fe200030e062a */
        /* <DEDUP_REMOVED lines=27> */
.L_x_7:
[----:B------:R-:W-:Y:S05]  /*1a20*/  WARPSYNC.ALL ;  /* 0x0000000000007948 */ /* 0x000fea0003800000 */
[----:B------:R-:W-:Y:S01]  /*1a30*/  BAR.SYNC.DEFER_BLOCKING 0x0 ;  /* 0x0000000000007b1d */ /* 0x000fe20000010000 */
[C---:B------:R-:W-:Y:S01]  /*1a40*/  IMAD.SHL.U32 R2, R19.reuse, 0x4, RZ ;  /* 0x0000000413027824 */ /* 0x040fe200078e00ff */
[----:B------:R-:W-:Y:S01]  /*1a50*/  SHF.L.U64.HI R18, R19, 0x2, R18 ;  /* 0x0000000213127819 */ /* 0x000fe20000010212 */
[C---:B------:R-:W-:Y:S01]  /*1a60*/  IMAD.SHL.U32 R4, R22.reuse, 0x4, RZ ;  /* 0x0000000416047824 */ /* 0x040fe200078e00ff */
[----:B------:R-:W-:Y:S01]  /*1a70*/  SHF.L.U64.HI R22, R22, 0x2, R23 ;  /* 0x0000000216167819 */ /* 0x000fe20000010217 */
[----:B------:R-:W-:Y:S01]  /*1a80*/  FADD R27, -R32, R27 ;  /* 0x0000001b201b7221 */ /* 0x000fe20000000100 */
[----:B------:R-:W-:Y:S01]  /*1a90*/  LOP3.LUT R41, R24, R2, R41, 0xfe, !PT ;  /* 0x0000000218297212 */ /* 0x000fe200078efe29 */
[----:B------:R-:W-:Y:S01]  /*1aa0*/  FADD R6, R34, -R33 ;  /* 0x8000002122067221 */ /* 0x000fe20000000000 */
[----:B------:R-:W-:-:S02]  /*1ab0*/  LOP3.LUT R42, R15, R18, R42, 0xfe, !PT ;  /* 0x000000120f2a7212 */ /* 0x000fc400078efe2a */
[CC--:B------:R-:W-:Y:S02]  /*1ac0*/  LEA R2, P6, R41.reuse, R16.reuse, 0x2 ;  /* 0x0000001029027211 */ /* 0x0c0fe400078c10ff */
[----:B------:R-:W-:Y:S01]  /*1ad0*/  LOP3.LUT R24, R24, R4, R43, 0xfe, !PT ;  /* 0x0000000418187212 */ /* 0x000fe200078efe2b */
[----:B------:R-:W1:Y:S01]  /*1ae0*/  FRND.FTZ.FLOOR R7, R32 ;  /* 0x0000002000077307 */ /* 0x000e620000215000 */
[----:B------:R-:W-:Y:S01]  /*1af0*/  LEA.HI.X R3, R41, R17, R42, 0x2, P6 ;  /* 0x0000001129037211 */ /* 0x000fe200030f142a */
[----:B------:R-:W-:Y:S01]  /*1b00*/  FMUL R4, R6, R27 ;  /* 0x0000001b06047220 */ /* 0x000fe20000400000 */
[----:B------:R-:W-:Y:S02]  /*1b10*/  LOP3.LUT R15, R15, R22, R39, 0xfe, !PT ;  /* 0x000000160f0f7212 */ /* 0x000fe400078efe27 */
[----:B------:R-:W-:-:S03]  /*1b20*/  LEA R16, P6, R24, R16, 0x2 ;  /* 0x0000001018107211 */ /* 0x000fc600078c10ff */
[----:B------:R-:W2:Y:S01]  /*1b30*/  FRND.FTZ.FLOOR R10, R31 ;  /* 0x0000001f000a7307 */ /* 0x000ea20000215000 */
[----:B------:R-:W-:Y:S01]  /*1b40*/  LEA.HI.X R17, R24, R17, R15, 0x2, P6 ;  /* 0x0000001118117211 */ /* 0x000fe200030f140f */
[----:B------:R2:W3:Y:S01]  /*1b50*/  LDG.E.EL R2, desc[UR4][R2.64] ;  /* 0x0000000402027981 */ /* 0x0004e2000c2e1900 */
[----:B------:R-:W-:Y:S01]  /*1b60*/  FADD R33, R33, 1 ;  /* 0x3f80000021217421 */ /* 0x000fe20000000000 */
[----:B------:R-:W-:Y:S01]  /*1b70*/  FADD R29, R30, -R29 ;  /* 0x8000001d1e1d7221 */ /* 0x000fe20000000000 */
[----:B------:R-:W-:Y:S01]  /*1b80*/  FADD R26, -R31, R26 ;  /* 0x0000001a1f1a7221 */ /* 0x000fe20000000100 */
[----:B------:R-:W4:Y:S01]  /*1b90*/  LDG.E.EL R16, desc[UR4][R16.64] ;  /* 0x0000000410107981 */ /* 0x000f22000c2e1900 */
[----:B------:R-:W-:Y:S01]  /*1ba0*/  FSEL R11, R4, RZ, P0 ;  /* 0x000000ff040b7208 */ /* 0x000fe20000000000 */
[----:B------:R-:W-:Y:S01]  /*1bb0*/  FADD R34, -R34, R33 ;  /* 0x0000002122227221 */ /* 0x000fe20000000100 */
[----:B------:R-:W2:Y:S01]  /*1bc0*/  LDC.64 R4, c[0x0][0x210] ;  /* 0x00008400ff047b82 */ /* 0x000ea20000000a00 */
[-C--:B------:R-:W-:Y:S01]  /*1bd0*/  FMUL R8, R29, R26.reuse ;  /* 0x0000001a1d087220 */ /* 0x080fe20000400000 */
[----:B------:R-:W-:Y:S01]  /*1be0*/  FADD R0, -R30, R0 ;  /* 0x000000001e007221 */ /* 0x000fe20000000100 */
[----:B------:R-:W-:Y:S01]  /*1bf0*/  FMUL R27, R34, R27 ;  /* 0x0000001b221b7220 */ /* 0x000fe20000400000 */
[----:B------:R-:W-:Y:S01]  /*1c00*/  ISETP.NE.AND P0, PT, R28, RZ, PT ;  /* 0x000000ff1c00720c */ /* 0x000fe20003f05270 */
[----:B-1----:R-:W-:Y:S01]  /*1c10*/  FADD R7, R32, -R7 ;  /* 0x8000000720077221 */ /* 0x002fe20000000000 */
[----:B--2---:R-:W-:Y:S01]  /*1c20*/  FADD R3, R31, -R10 ;  /* 0x8000000a1f037221 */ /* 0x004fe20000000000 */
[----:B------:R-:W-:Y:S01]  /*1c30*/  FMUL R26, R0, R26 ;  /* 0x0000001a001a7220 */ /* 0x000fe20000400000 */
[----:B------:R-:W-:-:S02]  /*1c40*/  ISETP.NE.AND P6, PT, R25, RZ, PT ;  /* 0x000000ff1900720c */ /* 0x000fc40003fc5270 */
[----:B------:R-:W-:Y:S01]  /*1c50*/  FSEL R8, R8, RZ, P1 ;  /* 0x000000ff08087208 */ /* 0x000fe20000800000 */
[----:B------:R-:W-:Y:S01]  /*1c60*/  FMUL R34, R34, R7 ;  /* 0x0000000722227220 */ /* 0x000fe20000400000 */
[----:B------:R-:W-:Y:S01]  /*1c70*/  FSEL R27, R27, RZ, P0 ;  /* 0x000000ff1b1b7208 */ /* 0x000fe20000000000 */
[----:B-----5:R-:W-:Y:S01]  /*1c80*/  FMUL R11, R36, R11 ;  /* 0x0000000b240b7220 */ /* 0x020fe20000400000 */
[----:B------:R-:W-:Y:S01]  /*1c90*/  FMUL R0, R0, R3 ;  /* 0x0000000300007220 */ /* 0x000fe20000400000 */
[----:B------:R-:W-:Y:S01]  /*1ca0*/  FSEL R26, R26, RZ, P6 ;  /* 0x000000ff1a1a7208 */ /* 0x000fe20003000000 */
[----:B------:R-:W-:Y:S01]  /*1cb0*/  FMUL R8, R37, R8 ;  /* 0x0000000825087220 */ /* 0x000fe20000400000 */
[----:B------:R-:W-:Y:S01]  /*1cc0*/  FMUL R6, R6, R7 ;  /* 0x0000000706067220 */ /* 0x000fe20000400000 */
[----:B------:R-:W-:Y:S01]  /*1cd0*/  FSEL R7, R34, RZ, P2 ;  /* 0x000000ff22077208 */ /* 0x000fe20001000000 */
[----:B------:R-:W-:Y:S01]  /*1ce0*/  FFMA R27, R14, R27, R11 ;  /* 0x0000001b0e1b7223 */ /* 0x000fe2000000000b */
[----:B------:R-:W-:Y:S01]  /*1cf0*/  FMUL R29, R29, R3 ;  /* 0x000000031d1d7220 */ /* 0x000fe20000400000 */
[----:B------:R-:W-:Y:S01]  /*1d00*/  FSEL R11, R0, RZ, P3 ;  /* 0x000000ff000b7208 */ /* 0x000fe20001800000 */
[----:B------:R-:W-:Y:S01]  /*1d10*/  FFMA R9, R9, R26, R8 ;  /* 0x0000001a09097223 */ /* 0x000fe20000000008 */
[----:B------:R-:W-:Y:S01]  /*1d20*/  FSEL R3, R6, RZ, P5 ;  /* 0x000000ff06037208 */ /* 0x000fe20002800000 */
[----:B------:R-:W-:Y:S01]  /*1d30*/  FFMA R7, R38, R7, R27 ;  /* 0x0000000726077223 */ /* 0x000fe2000000001b */
[----:B------:R-:W-:Y:S01]  /*1d40*/  FSEL R29, R29, RZ, P4 ;  /* 0x000000ff1d1d7208 */ /* 0x000fe20002000000 */
[----:B------:R-:W-:Y:S01]  /*1d50*/  FFMA R9, R40, R11, R9 ;  /* 0x0000000b28097223 */ /* 0x000fe20000000009 */
[----:B0-----:R-:W-:-:S04]  /*1d60*/  IMAD.WIDE R4, R35, 0x4, R4 ;  /* 0x0000000423047825 */ /* 0x001fc800078e0204 */
[----:B---3--:R-:W-:Y:S01]  /*1d70*/  FFMA R2, R2, R3, R7 ;  /* 0x0000000302027223 */ /* 0x008fe20000000007 */
[----:B----4-:R-:W-:-:S05]  /*1d80*/  FFMA R3, R16, R29, R9 ;  /* 0x0000001d10037223 */ /* 0x010fca0000000009 */
[----:B------:R-:W-:Y:S01]  /*1d90*/  STG.E.64 desc[UR4][R4.64], R2 ;  /* 0x0000000204007986 */ /* 0x000fe2000c101b04 */
[----:B------:R-:W-:Y:S05]  /*1da0*/  EXIT ;  /* 0x000000000000794d */ /* 0x000fea0003800000 */
.L_x_8:
[----:B------:R-:W-:-:S00]  /*1db0*/  BRA `(.L_x_8) ;  /* 0xfffffffc00fc7947 */ /* 0x000fc0000383ffff */
[----:B------:R-:W-:-:S00]  /*1dc0*/  NOP ;  /* 0x0000000000007918 */ /* 0x000fc00000000000 */
        /* <DEDUP_REMOVED lines=11> */
.L_x_9:


//--------------------- .nv.global.init           --------------------------
	.section	.nv.global.init,"aw",@progbits
.nv.global.init:
	.type		assertFunc_7,@object
	.size		assertFunc_7,(assertFunc_3 - assertFunc_7)
assertFunc_7:
        /*0000*/ 	.byte	0x75, 0x6e, 0x6b, 0x6e, 0x6f, 0x77, 0x6e, 0x00
	.type		assertFunc_3,@object
	.size		assertFunc_3,(assertFunc_1 - assertFunc_3)
assertFunc_3:
        /*0008*/ 	.byte	0x75, 0x6e, 0x6b, 0x6e, 0x6f, 0x77, 0x6e, 0x00
	.type		assertFunc_1,@object
	.size		assertFunc_1,(assertFunc_5 - assertFunc_1)
assertFunc_1:
        /*0010*/ 	.byte	0x75, 0x6e, 0x6b, 0x6e, 0x6f, 0x77, 0x6e, 0x00
	.type		assertFunc_5,@object
	.size		assertFunc_5,(assertFunc_6 - assertFunc_5)
assertFunc_5:
        /*0018*/ 	.byte	0x75, 0x6e, 0x6b, 0x6e, 0x6f, 0x77, 0x6e, 0x00
	.type		assertFunc_6,@object
	.size		assertFunc_6,(assertFunc_2 - assertFunc_6)
assertFunc_6:
        /*0020*/ 	.byte	0x75, 0x6e, 0x6b, 0x6e, 0x6f, 0x77, 0x6e, 0x00
	.type		assertFunc_2,@object
	.size		assertFunc_2,(assertFunc_4 - assertFunc_2)
assertFunc_2:
        /*0028*/ 	.byte	0x75, 0x6e, 0x6b, 0x6e, 0x6f, 0x77, 0x6e, 0x00
	.type		assertFunc_4,@object
	.size		assertFunc_4,(assertFunc_0 - assertFunc_4)
assertFunc_4:
        /*0030*/ 	.byte	0x75, 0x6e, 0x6b, 0x6e, 0x6f, 0x77, 0x6e, 0x00
	.type		assertFunc_0,@object
	.size		assertFunc_0,(_$_str - assertFunc_0)
assertFunc_0:
        /*0038*/ 	.byte	0x75, 0x6e, 0x6b, 0x6e, 0x6f, 0x77, 0x6e, 0x00
	.type		_$_str,@object
	.size		_$_str,(assertMessage_5 - _$_str)
_$_str:
        /*0040*/ 	.byte	0x5f, 0x5f, 0x43, 0x55, 0x44, 0x41, 0x5f, 0x46, 0x54, 0x5a, 0x00
	.type		assertMessage_5,@object
	.size		assertMessage_5,(assertMessage_1 - assertMessage_5)
assertMessage_5:
        /*004b*/ 	.byte	0x69, 0x6e, 0x64, 0x65, 0x78, 0x20, 0x6f, 0x75, 0x74, 0x20, 0x6f, 0x66, 0x20, 0x62, 0x6f, 0x75
        /*005b*/ 	.byte	0x6e, 0x64, 0x73, 0x3a, 0x20, 0x30, 0x20, 0x3c, 0x3d, 0x20, 0x74, 0x6d, 0x70, 0x37, 0x36, 0x20
        /*006b*/ 	.byte	0x3c, 0x20, 0x34, 0x00
	.type		assertMessage_1,@object
	.size		assertMessage_1,(assertMessage_7 - assertMessage_1)
assertMessage_1:
        /*006f*/ 	.byte	0x69, 0x6e, 0x64, 0x65, 0x78, 0x20, 0x6f, 0x75, 0x74, 0x20, 0x6f, 0x66, 0x20, 0x62, 0x6f, 0x75
        /*007f*/ 	.byte	0x6e, 0x64, 0x73, 0x3a, 0x20, 0x30, 0x20, 0x3c, 0x3d, 0x20, 0x74, 0x6d, 0x70, 0x33, 0x31, 0x20
        /*008f*/ 	.byte	0x3c, 0x20, 0x34, 0x00
	.type		assertMessage_7,@object
	.size		assertMessage_7,(assertMessage_3 - assertMessage_7)
assertMessage_7:
        /*0093*/ 	.byte	0x69, 0x6e, 0x64, 0x65, 0x78, 0x20, 0x6f, 0x75, 0x74, 0x20, 0x6f, 0x66, 0x20, 0x62, 0x6f, 0x75
        /*00a3*/ 	.byte	0x6e, 0x64, 0x73, 0x3a, 0x20, 0x30, 0x20, 0x3c, 0x3d, 0x20, 0x74, 0x6d, 0x70, 0x39, 0x33, 0x20
        /*00b3*/ 	.byte	0x3c, 0x20, 0x34, 0x00
	.type		assertMessage_3,@object
	.size		assertMessage_3,(assertMessage_4 - assertMessage_3)
assertMessage_3:
        /*00b7*/ 	.byte	0x69, 0x6e, 0x64, 0x65, 0x78, 0x20, 0x6f, 0x75, 0x74, 0x20, 0x6f, 0x66, 0x20, 0x62, 0x6f, 0x75
        /*00c7*/ 	.byte	0x6e, 0x64, 0x73, 0x3a, 0x20, 0x30, 0x20, 0x3c, 0x3d, 0x20, 0x74, 0x6d, 0x70, 0x35, 0x35, 0x20
        /*00d7*/ 	.byte	0x3c, 0x20, 0x34, 0x00
	.type		assertMessage_4,@object
	.size		assertMessage_4,(assertMessage_0 - assertMessage_4)
assertMessage_4:
        /*00db*/ 	.byte	0x69, 0x6e, 0x64, 0x65, 0x78, 0x20, 0x6f, 0x75, 0x74, 0x20, 0x6f, 0x66, 0x20, 0x62, 0x6f, 0x75
        /*00eb*/ 	.byte	0x6e, 0x64, 0x73, 0x3a, 0x20, 0x30, 0x20, 0x3c, 0x3d, 0x20, 0x74, 0x6d, 0x70, 0x37, 0x31, 0x20
        /*00fb*/ 	.byte	0x3c, 0x20, 0x34, 0x00
	.type		assertMessage_0,@object
	.size		assertMessage_0,(assertMessage_2 - assertMessage_0)
assertMessage_0:
        /*00ff*/ 	.byte	0x69, 0x6e, 0x64, 0x65, 0x78, 0x20, 0x6f, 0x75, 0x74, 0x20, 0x6f, 0x66, 0x20, 0x62, 0x6f, 0x75
        /*010f*/ 	.byte	0x6e, 0x64, 0x73, 0x3a, 0x20, 0x30, 0x20, 0x3c, 0x3d, 0x20, 0x74, 0x6d, 0x70, 0x32, 0x35, 0x20
        /*011f*/ 	.byte	0x3c, 0x20, 0x34, 0x00
	.type		assertMessage_2,@object
	.size		assertMessage_2,(assertMessage_6 - assertMessage_2)
assertMessage_2:
        /*0123*/ 	.byte	0x69, 0x6e, 0x64, 0x65, 0x78, 0x20, 0x6f, 0x75, 0x74, 0x20, 0x6f, 0x66, 0x20, 0x62, 0x6f, 0x75
        /*0133*/ 	.byte	0x6e, 0x64, 0x73, 0x3a, 0x20, 0x30, 0x20, 0x3c, 0x3d, 0x20, 0x74, 0x6d, 0x70, 0x34, 0x39, 0x20
        /*0143*/ 	.byte	0x3c, 0x20, 0x34, 0x00
	.type		assertMessage_6,@object
	.size		assertMessage_6,(assertFile_2 - assertMessage_6)
assertMessage_6:
        /*0147*/ 	.byte	0x69, 0x6e, 0x64, 0x65, 0x78, 0x20, 0x6f, 0x75, 0x74, 0x20, 0x6f, 0x66, 0x20, 0x62, 0x6f, 0x75
        /*0157*/ 	.byte	0x6e, 0x64, 0x73, 0x3a, 0x20, 0x30, 0x20, 0x3c, 0x3d, 0x20, 0x74, 0x6d, 0x70, 0x38, 0x38, 0x20
        /*0167*/ 	.byte	0x3c, 0x20, 0x34, 0x00
	.type		assertFile_2,@object
	.size		assertFile_2,(assertFile_6 - assertFile_2)
assertFile_2:
        /*016b*/ 	.byte	0x69, 0x6e, 0x64, 0x75, 0x63, 0x74, 0x6f, 0x72, 0x5f, 0x63, 0x61, 0x63, 0x68, 0x65, 0x2f, 0x62
        /*017b*/ 	.byte	0x67, 0x2f, 0x63, 0x62, 0x67, 0x70, 0x6a, 0x36, 0x67, 0x64, 0x6d, 0x64, 0x78, 0x6f, 0x6e, 0x79
        /*018b*/ 	.byte	0x6e, 0x64, 0x78, 0x32, 0x67, 0x67, 0x36, 0x73, 0x6d, 0x6f, 0x69, 0x66, 0x7a, 0x6f, 0x34, 0x63
        /*019b*/ 	.byte	0x32, 0x34, 0x78, 0x6c, 0x61, 0x34, 0x70, 0x73, 0x6f, 0x69, 0x32, 0x35, 0x72, 0x37, 0x37, 0x70
        /*01ab*/ 	.byte	0x61, 0x37, 0x77, 0x77, 0x64, 0x63, 0x2e, 0x70, 0x79, 0x00
	.type		assertFile_6,@object
	.size		assertFile_6,(assertFile_4 - assertFile_6)
assertFile_6:
        /*01b5*/ 	.byte	0x69, 0x6e, 0x64, 0x75, 0x63, 0x74, 0x6f, 0x72, 0x5f, 0x63, 0x61, 0x63, 0x68, 0x65, 0x2f, 0x62
        /*01c5*/ 	.byte	0x67, 0x2f, 0x63, 0x62, 0x67, 0x70, 0x6a, 0x36, 0x67, 0x64, 0x6d, 0x64, 0x78, 0x6f, 0x6e, 0x79
        /*01d5*/ 	.byte	0x6e, 0x64, 0x78, 0x32, 0x67, 0x67, 0x36, 0x73, 0x6d, 0x6f, 0x69, 0x66, 0x7a, 0x6f, 0x34, 0x63
        /*01e5*/ 	.byte	0x32, 0x34, 0x78, 0x6c, 0x61, 0x34, 0x70, 0x73, 0x6f, 0x69, 0x32, 0x35, 0x72, 0x37, 0x37, 0x70
        /*01f5*/ 	.byte	0x61, 0x37, 0x77, 0x77, 0x64, 0x63, 0x2e, 0x70, 0x79, 0x00
	.type		assertFile_4,@object
	.size		assertFile_4,(assertFile_0 - assertFile_4)
assertFile_4:
        /*01ff*/ 	.byte	0x69, 0x6e, 0x64, 0x75, 0x63, 0x74, 0x6f, 0x72, 0x5f, 0x63, 0x61, 0x63, 0x68, 0x65, 0x2f, 0x62
        /*020f*/ 	.byte	0x67, 0x2f, 0x63, 0x62, 0x67, 0x70, 0x6a, 0x36, 0x67, 0x64, 0x6d, 0x64, 0x78, 0x6f, 0x6e, 0x79
        /*021f*/ 	.byte	0x6e, 0x64, 0x78, 0x32, 0x67, 0x67, 0x36, 0x73, 0x6d, 0x6f, 0x69, 0x66, 0x7a, 0x6f, 0x34, 0x63
        /*022f*/ 	.byte	0x32, 0x34, 0x78, 0x6c, 0x61, 0x34, 0x70, 0x73, 0x6f, 0x69, 0x32, 0x35, 0x72, 0x37, 0x37, 0x70
        /*023f*/ 	.byte	0x61, 0x37, 0x77, 0x77, 0x64, 0x63, 0x2e, 0x70, 0x79, 0x00
	.type		assertFile_0,@object
	.size		assertFile_0,(assertFile_1 - assertFile_0)
assertFile_0:
        /*0249*/ 	.byte	0x69, 0x6e, 0x64, 0x75, 0x63, 0x74, 0x6f, 0x72, 0x5f, 0x63, 0x61, 0x63, 0x68, 0x65, 0x2f, 0x62
        /*0259*/ 	.byte	0x67, 0x2f, 0x63, 0x62, 0x67, 0x70, 0x6a, 0x36, 0x67, 0x64, 0x6d, 0x64, 0x78, 0x6f, 0x6e, 0x79
        /*0269*/ 	.byte	0x6e, 0x64, 0x78, 0x32, 0x67, 0x67, 0x36, 0x73, 0x6d, 0x6f, 0x69, 0x66, 0x7a, 0x6f, 0x34, 0x63
        /*0279*/ 	.byte	0x32, 0x34, 0x78, 0x6c, 0x61, 0x34, 0x70, 0x73, 0x6f, 0x69, 0x32, 0x35, 0x72, 0x37, 0x37, 0x70
        /*0289*/ 	.byte	0x61, 0x37, 0x77, 0x77, 0x64, 0x63, 0x2e, 0x70, 0x79, 0x00
	.type		assertFile_1,@object
	.size		assertFile_1,(assertFile_5 - assertFile_1)
assertFile_1:
        /*0293*/ 	.byte	0x69, 0x6e, 0x64, 0x75, 0x63, 0x74, 0x6f, 0x72, 0x5f, 0x63, 0x61, 0x63, 0x68, 0x65, 0x2f, 0x62
        /*02a3*/ 	.byte	0x67, 0x2f, 0x63, 0x62, 0x67, 0x70, 0x6a, 0x36, 0x67, 0x64, 0x6d, 0x64, 0x78, 0x6f, 0x6e, 0x79
        /*02b3*/ 	.byte	0x6e, 0x64, 0x78, 0x32, 0x67, 0x67, 0x36, 0x73, 0x6d, 0x6f, 0x69, 0x66, 0x7a, 0x6f, 0x34, 0x63
        /*02c3*/ 	.byte	0x32, 0x34, 0x78, 0x6c, 0x61, 0x34, 0x70, 0x73, 0x6f, 0x69, 0x32, 0x35, 0x72, 0x37, 0x37, 0x70
        /*02d3*/ 	.byte	0x61, 0x37, 0x77, 0x77, 0x64, 0x63, 0x2e, 0x70, 0x79, 0x00
	.type		assertFile_5,@object
	.size		assertFile_5,(assertFile_7 - assertFile_5)
assertFile_5:
        /*02dd*/ 	.byte	0x69, 0x6e, 0x64, 0x75, 0x63, 0x74, 0x6f, 0x72, 0x5f, 0x63, 0x61, 0x63, 0x68, 0x65, 0x2f, 0x62
        /*02ed*/ 	.byte	0x67, 0x2f, 0x63, 0x62, 0x67, 0x70, 0x6a, 0x36, 0x67, 0x64, 0x6d, 0x64, 0x78, 0x6f, 0x6e, 0x79
        /*02fd*/ 	.byte	0x6e, 0x64, 0x78, 0x32, 0x67, 0x67, 0x36, 0x73, 0x6d, 0x6f, 0x69, 0x66, 0x7a, 0x6f, 0x34, 0x63
        /*030d*/ 	.byte	0x32, 0x34, 0x78, 0x6c, 0x61, 0x34, 0x70, 0x73, 0x6f, 0x69, 0x32, 0x35, 0x72, 0x37, 0x37, 0x70
        /*031d*/ 	.byte	0x61, 0x37, 0x77, 0x77, 0x64, 0x63, 0x2e, 0x70, 0x79, 0x00
	.type		assertFile_7,@object
	.size		assertFile_7,(assertFile_3 - assertFile_7)
assertFile_7:
        /*0327*/ 	.byte	0x69, 0x6e, 0x64, 0x75, 0x63, 0x74, 0x6f, 0x72, 0x5f, 0x63, 0x61, 0x63, 0x68, 0x65, 0x2f, 0x62
        /*0337*/ 	.byte	0x67, 0x2f, 0x63, 0x62, 0x67, 0x70, 0x6a, 0x36, 0x67, 0x64, 0x6d, 0x64, 0x78, 0x6f, 0x6e, 0x79
        /*0347*/ 	.byte	0x6e, 0x64, 0x78, 0x32, 0x67, 0x67, 0x36, 0x73, 0x6d, 0x6f, 0x69, 0x66, 0x7a, 0x6f, 0x34, 0x63
        /*0357*/ 	.byte	0x32, 0x34, 0x78, 0x6c, 0x61, 0x34, 0x70, 0x73, 0x6f, 0x69, 0x32, 0x35, 0x72, 0x37, 0x37, 0x70
        /*0367*/ 	.byte	0x61, 0x37, 0x77, 0x77, 0x64, 0x63, 0x2e, 0x70, 0x79, 0x00
	.type		assertFile_3,@object
	.size		assertFile_3,(.L_13 - assertFile_3)
assertFile_3:
        /*0371*/ 	.byte	0x69, 0x6e, 0x64, 0x75, 0x63, 0x74, 0x6f, 0x72, 0x5f, 0x63, 0x61, 0x63, 0x68, 0x65, 0x2f, 0x62
        /*0381*/ 	.byte	0x67, 0x2f, 0x63, 0x62, 0x67, 0x70, 0x6a, 0x36, 0x67, 0x64, 0x6d, 0x64, 0x78, 0x6f, 0x6e, 0x79
        /*0391*/ 	.byte	0x6e, 0x64, 0x78, 0x32, 0x67, 0x67, 0x36, 0x73, 0x6d, 0x6f, 0x69, 0x66, 0x7a, 0x6f, 0x34, 0x63
        /*03a1*/ 	.byte	0x32, 0x34, 0x78, 0x6c, 0x61, 0x34, 0x70, 0x73, 0x6f, 0x69, 0x32, 0x35, 0x72, 0x37, 0x37, 0x70
        /*03b1*/ 	.byte	0x61, 0x37, 0x77, 0x77, 0x64, 0x63, 0x2e, 0x70, 0x79, 0x00
.L_13:


//--------------------- .nv.constant0.triton_poi_fused_grid_sampler_2d_1 --------------------------
	.section	.nv.constant0.triton_poi_fused_grid_sampler_2d_1,"a",@progbits
	.sectionflags	@""
	.align	4
.nv.constant0.triton_poi_fused_grid_sampler_2d_1:
	.zero		556


//--------------------- SYMBOLS --------------------------

	.type		__assertfail,@function
